//
// Generated by NVIDIA NVVM Compiler
//
// Compiler Build ID: CL-36424714
// Cuda compilation tools, release 13.0, V13.0.88
// Based on NVVM 20.0.0
//

.version 9.0
.target sm_100
.address_size 64

	// .globl	_Z10pushKernelPiS_S_S_i

.visible .entry _Z10pushKernelPiS_S_S_i(
	.param .u64 .ptr .align 1 _Z10pushKernelPiS_S_S_i_param_0,
	.param .u64 .ptr .align 1 _Z10pushKernelPiS_S_S_i_param_1,
	.param .u64 .ptr .align 1 _Z10pushKernelPiS_S_S_i_param_2,
	.param .u64 .ptr .align 1 _Z10pushKernelPiS_S_S_i_param_3,
	.param .u32 _Z10pushKernelPiS_S_S_i_param_4
)
{
	.reg .pred 	%p<49>;
	.reg .b32 	%r<209>;
	.reg .b64 	%rd<32>;

	ld.param.u64 	%rd12, [_Z10pushKernelPiS_S_S_i_param_1];
	ld.param.u64 	%rd13, [_Z10pushKernelPiS_S_S_i_param_2];
	ld.param.u64 	%rd14, [_Z10pushKernelPiS_S_S_i_param_3];
	ld.param.u32 	%r93, [_Z10pushKernelPiS_S_S_i_param_4];
	cvta.to.global.u64 	%rd1, %rd14;
	cvta.to.global.u64 	%rd2, %rd13;
	cvta.to.global.u64 	%rd3, %rd12;
	mov.u32 	%r94, %ctaid.x;
	mov.u32 	%r95, %ntid.x;
	mov.u32 	%r96, %tid.x;
	mad.lo.s32 	%r1, %r94, %r95, %r96;
	setp.ge.s32 	%p1, %r1, %r93;
	setp.eq.s32 	%p2, %r1, 0;
	add.s32 	%r97, %r93, -1;
	setp.eq.s32 	%p3, %r1, %r97;
	or.pred  	%p4, %p2, %p3;
	or.pred  	%p5, %p4, %p1;
	setp.lt.s32 	%p6, %r93, 1;
	or.pred  	%p7, %p5, %p6;
	@%p7 bra 	$L__BB0_48;
	mul.wide.s32 	%rd15, %r1, 4;
	add.s64 	%rd4, %rd3, %rd15;
	add.s64 	%rd5, %rd2, %rd15;
	mul.lo.s32 	%r2, %r93, %r1;
	and.b32  	%r3, %r93, 7;
	add.s32 	%r4, %r3, -1;
	and.b32  	%r5, %r93, 3;
	and.b32  	%r6, %r93, 2147483640;
	and.b32  	%r7, %r93, 1;
	mov.u32 	%r160, %r93;
$L__BB0_2:
	mov.u32 	%r8, %r160;
	ld.global.u32 	%r9, [%rd4];
	setp.lt.s32 	%p8, %r9, 1;
	@%p8 bra 	$L__BB0_47;
	ld.global.u32 	%r10, [%rd5];
	setp.ge.s32 	%p9, %r10, %r93;
	@%p9 bra 	$L__BB0_47;
	setp.lt.u32 	%p10, %r93, 8;
	mov.b32 	%r164, 1000000;
	mov.b32 	%r195, 0;
	mov.u32 	%r165, %r195;
	@%p10 bra 	$L__BB0_23;
	mov.b32 	%r164, 1000000;
	mov.b32 	%r161, 0;
	mov.u32 	%r165, %r161;
$L__BB0_6:
	.pragma "nounroll";
	add.s32 	%r103, %r161, %r2;
	mul.wide.s32 	%rd16, %r103, 4;
	add.s64 	%rd6, %rd1, %rd16;
	ld.global.u32 	%r104, [%rd6];
	setp.lt.s32 	%p11, %r104, 1;
	mul.wide.u32 	%rd17, %r161, 4;
	add.s64 	%rd7, %rd2, %rd17;
	@%p11 bra 	$L__BB0_8;
	ld.global.u32 	%r105, [%rd7];
	setp.lt.s32 	%p12, %r105, %r164;
	min.s32 	%r164, %r105, %r164;
	selp.b32 	%r165, %r161, %r165, %p12;
$L__BB0_8:
	ld.global.u32 	%r106, [%rd6+4];
	setp.lt.s32 	%p13, %r106, 1;
	@%p13 bra 	$L__BB0_10;
	add.s32 	%r107, %r161, 1;
	ld.global.u32 	%r108, [%rd7+4];
	setp.lt.s32 	%p14, %r108, %r164;
	min.s32 	%r164, %r108, %r164;
	selp.b32 	%r165, %r107, %r165, %p14;
$L__BB0_10:
	ld.global.u32 	%r109, [%rd6+8];
	setp.lt.s32 	%p15, %r109, 1;
	@%p15 bra 	$L__BB0_12;
	add.s32 	%r110, %r161, 2;
	ld.global.u32 	%r111, [%rd7+8];
	setp.lt.s32 	%p16, %r111, %r164;
	min.s32 	%r164, %r111, %r164;
	selp.b32 	%r165, %r110, %r165, %p16;
$L__BB0_12:
	ld.global.u32 	%r112, [%rd6+12];
	setp.lt.s32 	%p17, %r112, 1;
	@%p17 bra 	$L__BB0_14;
	add.s32 	%r113, %r161, 3;
	ld.global.u32 	%r114, [%rd7+12];
	setp.lt.s32 	%p18, %r114, %r164;
	min.s32 	%r164, %r114, %r164;
	selp.b32 	%r165, %r113, %r165, %p18;
$L__BB0_14:
	ld.global.u32 	%r115, [%rd6+16];
	setp.lt.s32 	%p19, %r115, 1;
	@%p19 bra 	$L__BB0_16;
	add.s32 	%r116, %r161, 4;
	ld.global.u32 	%r117, [%rd7+16];
	setp.lt.s32 	%p20, %r117, %r164;
	min.s32 	%r164, %r117, %r164;
	selp.b32 	%r165, %r116, %r165, %p20;
$L__BB0_16:
	ld.global.u32 	%r118, [%rd6+20];
	setp.lt.s32 	%p21, %r118, 1;
	@%p21 bra 	$L__BB0_18;
	add.s32 	%r119, %r161, 5;
	ld.global.u32 	%r120, [%rd7+20];
	setp.lt.s32 	%p22, %r120, %r164;
	min.s32 	%r164, %r120, %r164;
	selp.b32 	%r165, %r119, %r165, %p22;
$L__BB0_18:
	ld.global.u32 	%r121, [%rd6+24];
	setp.lt.s32 	%p23, %r121, 1;
	@%p23 bra 	$L__BB0_20;
	add.s32 	%r122, %r161, 6;
	ld.global.u32 	%r123, [%rd7+24];
	setp.lt.s32 	%p24, %r123, %r164;
	min.s32 	%r164, %r123, %r164;
	selp.b32 	%r165, %r122, %r165, %p24;
$L__BB0_20:
	ld.global.u32 	%r124, [%rd6+28];
	setp.lt.s32 	%p25, %r124, 1;
	@%p25 bra 	$L__BB0_22;
	add.s32 	%r125, %r161, 7;
	ld.global.u32 	%r126, [%rd7+28];
	setp.lt.s32 	%p26, %r126, %r164;
	min.s32 	%r164, %r126, %r164;
	selp.b32 	%r165, %r125, %r165, %p26;
$L__BB0_22:
	add.s32 	%r161, %r161, 8;
	setp.ne.s32 	%p27, %r161, %r6;
	mov.u32 	%r195, %r6;
	@%p27 bra 	$L__BB0_6;
$L__BB0_23:
	setp.eq.s32 	%p28, %r3, 0;
	@%p28 bra 	$L__BB0_44;
	setp.lt.u32 	%p29, %r4, 3;
	@%p29 bra 	$L__BB0_34;
	add.s32 	%r128, %r195, %r2;
	mul.wide.s32 	%rd18, %r128, 4;
	add.s64 	%rd8, %rd1, %rd18;
	ld.global.u32 	%r129, [%rd8];
	setp.lt.s32 	%p30, %r129, 1;
	mul.wide.u32 	%rd19, %r195, 4;
	add.s64 	%rd9, %rd2, %rd19;
	@%p30 bra 	$L__BB0_27;
	ld.global.u32 	%r130, [%rd9];
	setp.lt.s32 	%p31, %r130, %r164;
	min.s32 	%r164, %r130, %r164;
	selp.b32 	%r165, %r195, %r165, %p31;
$L__BB0_27:
	ld.global.u32 	%r131, [%rd8+4];
	setp.lt.s32 	%p32, %r131, 1;
	@%p32 bra 	$L__BB0_29;
	add.s32 	%r132, %r195, 1;
	ld.global.u32 	%r133, [%rd9+4];
	setp.lt.s32 	%p33, %r133, %r164;
	min.s32 	%r164, %r133, %r164;
	selp.b32 	%r165, %r132, %r165, %p33;
$L__BB0_29:
	ld.global.u32 	%r134, [%rd8+8];
	setp.lt.s32 	%p34, %r134, 1;
	@%p34 bra 	$L__BB0_31;
	add.s32 	%r135, %r195, 2;
	ld.global.u32 	%r136, [%rd9+8];
	setp.lt.s32 	%p35, %r136, %r164;
	min.s32 	%r164, %r136, %r164;
	selp.b32 	%r165, %r135, %r165, %p35;
$L__BB0_31:
	ld.global.u32 	%r137, [%rd8+12];
	setp.lt.s32 	%p36, %r137, 1;
	@%p36 bra 	$L__BB0_33;
	add.s32 	%r138, %r195, 3;
	ld.global.u32 	%r139, [%rd9+12];
	setp.lt.s32 	%p37, %r139, %r164;
	min.s32 	%r164, %r139, %r164;
	selp.b32 	%r165, %r138, %r165, %p37;
$L__BB0_33:
	add.s32 	%r195, %r195, 4;
$L__BB0_34:
	setp.eq.s32 	%p38, %r5, 0;
	@%p38 bra 	$L__BB0_44;
	setp.eq.s32 	%p39, %r5, 1;
	@%p39 bra 	$L__BB0_41;
	add.s32 	%r141, %r195, %r2;
	mul.wide.s32 	%rd20, %r141, 4;
	add.s64 	%rd10, %rd1, %rd20;
	ld.global.u32 	%r142, [%rd10];
	setp.lt.s32 	%p40, %r142, 1;
	mul.wide.u32 	%rd21, %r195, 4;
	add.s64 	%rd11, %rd2, %rd21;
	@%p40 bra 	$L__BB0_38;
	ld.global.u32 	%r143, [%rd11];
	setp.lt.s32 	%p41, %r143, %r164;
	min.s32 	%r164, %r143, %r164;
	selp.b32 	%r165, %r195, %r165, %p41;
$L__BB0_38:
	ld.global.u32 	%r144, [%rd10+4];
	setp.lt.s32 	%p42, %r144, 1;
	@%p42 bra 	$L__BB0_40;
	add.s32 	%r145, %r195, 1;
	ld.global.u32 	%r146, [%rd11+4];
	setp.lt.s32 	%p43, %r146, %r164;
	min.s32 	%r164, %r146, %r164;
	selp.b32 	%r165, %r145, %r165, %p43;
$L__BB0_40:
	add.s32 	%r195, %r195, 2;
$L__BB0_41:
	setp.eq.s32 	%p44, %r7, 0;
	@%p44 bra 	$L__BB0_44;
	add.s32 	%r147, %r195, %r2;
	mul.wide.s32 	%rd22, %r147, 4;
	add.s64 	%rd23, %rd1, %rd22;
	ld.global.u32 	%r148, [%rd23];
	setp.lt.s32 	%p45, %r148, 1;
	@%p45 bra 	$L__BB0_44;
	mul.wide.u32 	%rd24, %r195, 4;
	add.s64 	%rd25, %rd2, %rd24;
	ld.global.u32 	%r149, [%rd25];
	setp.lt.s32 	%p46, %r149, %r164;
	min.s32 	%r164, %r149, %r164;
	selp.b32 	%r165, %r195, %r165, %p46;
$L__BB0_44:
	setp.le.s32 	%p47, %r10, %r164;
	@%p47 bra 	$L__BB0_46;
	add.s32 	%r151, %r165, %r2;
	mul.wide.s32 	%rd26, %r151, 4;
	add.s64 	%rd27, %rd1, %rd26;
	ld.global.u32 	%r152, [%rd27];
	min.s32 	%r153, %r9, %r152;
	mad.lo.s32 	%r154, %r165, %r93, %r1;
	mul.wide.s32 	%rd28, %r154, 4;
	add.s64 	%rd29, %rd1, %rd28;
	atom.global.add.u32 	%r155, [%rd29], %r153;
	neg.s32 	%r156, %r153;
	atom.global.add.u32 	%r157, [%rd27], %r156;
	mul.wide.s32 	%rd30, %r165, 4;
	add.s64 	%rd31, %rd3, %rd30;
	atom.global.add.u32 	%r158, [%rd31], %r153;
	atom.global.add.u32 	%r159, [%rd4], %r156;
	bra.uni 	$L__BB0_47;
$L__BB0_46:
	add.s32 	%r150, %r164, 1;
	st.global.u32 	[%rd5], %r150;
$L__BB0_47:
	add.s32 	%r160, %r8, -1;
	setp.gt.s32 	%p48, %r8, 1;
	@%p48 bra 	$L__BB0_2;
$L__BB0_48:
	ret;

}


// ===== COMPILED SASS (sm_100) =====

	.target	sm_100

	.elftype	@"ET_EXEC"


//--------------------- .note.nv.tkinfo           --------------------------
	.section	.note.nv.tkinfo,"",@"SHT_NOTE"
	.sectionflags	@"SHF_NOTE_NV_TKINFO"
	.tkinfo
        /*0018*/ 	.word	0x00000002
        /*0030*/ 	.string	""
        /*0030*/ 	.string	"ptxas"
        /*0030*/ 	.string	"Cuda compilation tools, release 13.0, V13.0.88"
        /*0030*/ 	.string	"Build cuda_13.0.r13.0/compiler.36424714_0"
        /*0030*/ 	.string	"-arch sm_100 -m 64 "



//--------------------- .note.nv.cuinfo           --------------------------
	.section	.note.nv.cuinfo,"",@"SHT_NOTE"
	.sectionflags	@"SHF_NOTE_NV_CUINFO"
        /*0018*/ 	.short	0x0002
        /*001a*/ 	.short	0x0064
        /*001c*/ 	.short	0x0082
	.zero		2


//--------------------- .nv.info                  --------------------------
	.section	.nv.info,"",@"SHT_CUDA_INFO"
	.align	4


	//----- nvinfo : EIATTR_REGCOUNT
	.align		4
        /*0000*/ 	.byte	0x04, 0x2f
        /*0002*/ 	.short	(.L_1 - .L_0)
	.align		4
.L_0:
        /*0004*/ 	.word	index@(_Z10pushKernelPiS_S_S_i)
        /*0008*/ 	.word	0x0000001f


	//----- nvinfo : EIATTR_FRAME_SIZE
	.align		4
.L_1:
        /*000c*/ 	.byte	0x04, 0x11
        /*000e*/ 	.short	(.L_3 - .L_2)
	.align		4
.L_2:
        /*0010*/ 	.word	index@(_Z10pushKernelPiS_S_S_i)
        /*0014*/ 	.word	0x00000000


	//----- nvinfo : EIATTR_MIN_STACK_SIZE
	.align		4
.L_3:
        /*0018*/ 	.byte	0x04, 0x12
        /*001a*/ 	.short	(.L_5 - .L_4)
	.align		4
.L_4:
        /*001c*/ 	.word	index@(_Z10pushKernelPiS_S_S_i)
        /*0020*/ 	.word	0x00000000
.L_5:


//--------------------- .nv.compat                --------------------------
	.section	.nv.compat,"",@"SHT_CUDA_COMPAT_INFO"
	.align	4
        /*0000*/ 	.byte	0x02, 0x09, 0x00, 0x00, 0x02, 0x02, 0x01, 0x00, 0x02, 0x05, 0x05, 0x00, 0x03, 0x07, 0x01, 0x01
        /*0010*/ 	.byte	0x02, 0x03, 0x00, 0x00, 0x02, 0x06, 0x01, 0x00, 0x04, 0x0b, 0x08, 0x00, 0x09, 0x00, 0x00, 0x00
        /*0020*/ 	.byte	0x00, 0x00, 0x00, 0x00


//--------------------- .nv.info._Z10pushKernelPiS_S_S_i --------------------------
	.section	.nv.info._Z10pushKernelPiS_S_S_i,"",@"SHT_CUDA_INFO"
	.sectionflags	@""
	.align	4


	//----- nvinfo : EIATTR_CUDA_API_VERSION
	.align		4
        /*0000*/ 	.byte	0x04, 0x37
        /*0002*/ 	.short	(.L_7 - .L_6)
.L_6:
        /*0004*/ 	.word	0x00000082


	//----- nvinfo : EIATTR_KPARAM_INFO
	.align		4
.L_7:
        /*0008*/ 	.byte	0x04, 0x17
        /*000a*/ 	.short	(.L_9 - .L_8)
.L_8:
        /*000c*/ 	.word	0x00000000
        /*0010*/ 	.short	0x0004
        /*0012*/ 	.short	0x0020
        /*0014*/ 	.byte	0x00, 0xf0, 0x11, 0x00


	//----- nvinfo : EIATTR_KPARAM_INFO
	.align		4
.L_9:
        /*0018*/ 	.byte	0x04, 0x17
        /*001a*/ 	.short	(.L_11 - .L_10)
.L_10:
        /*001c*/ 	.word	0x00000000
        /*0020*/ 	.short	0x0003
        /*0022*/ 	.short	0x0018
        /*0024*/ 	.byte	0x00, 0xf5, 0x21, 0x00


	//----- nvinfo : EIATTR_KPARAM_INFO
	.align		4
.L_11:
        /*0028*/ 	.byte	0x04, 0x17
        /*002a*/ 	.short	(.L_13 - .L_12)
.L_12:
        /*002c*/ 	.word	0x00000000
        /*0030*/ 	.short	0x0002
        /*0032*/ 	.short	0x0010
        /*0034*/ 	.byte	0x00, 0xf5, 0x21, 0x00


	//----- nvinfo : EIATTR_KPARAM_INFO
	.align		4
.L_13:
        /*0038*/ 	.byte	0x04, 0x17
        /*003a*/ 	.short	(.L_15 - .L_14)
.L_14:
        /*003c*/ 	.word	0x00000000
        /*0040*/ 	.short	0x0001
        /*0042*/ 	.short	0x0008
        /*0044*/ 	.byte	0x00, 0xf5, 0x21, 0x00


	//----- nvinfo : EIATTR_KPARAM_INFO
	.align		4
.L_15:
        /*0048*/ 	.byte	0x04, 0x17
        /*004a*/ 	.short	(.L_17 - .L_16)
.L_16:
        /*004c*/ 	.word	0x00000000
        /*0050*/ 	.short	0x0000
        /*0052*/ 	.short	0x0000
        /*0054*/ 	.byte	0x00, 0xf5, 0x21, 0x00


	//----- nvinfo : EIATTR_SPARSE_MMA_MASK
	.align		4
.L_17:
        /*0058*/ 	.byte	0x03, 0x50
        /*005a*/ 	.short	0x0000


	//----- nvinfo : EIATTR_MAXREG_COUNT
	.align		4
        /*005c*/ 	.byte	0x03, 0x1b
        /*005e*/ 	.short	0x00ff


	//----- nvinfo : EIATTR_MERCURY_ISA_VERSION
	.align		4
        /*0060*/ 	.byte	0x03, 0x5f
        /*0062*/ 	.short	0x0101


	//----- nvinfo : EIATTR_VRC_CTA_INIT_COUNT
	.align		4
        /*0064*/ 	.byte	0x02, 0x4a
	.zero		1
	.zero		1


	//----- nvinfo : EIATTR_EXIT_INSTR_OFFSETS
	.align		4
        /*0068*/ 	.byte	0x04, 0x1c
        /*006a*/ 	.short	(.L_19 - .L_18)


	//   ....[0]....
.L_18:
        /*006c*/ 	.word	0x000000b0


	//   ....[1]....
        /*0070*/ 	.word	0x00000d80


	//----- nvinfo : EIATTR_CRS_STACK_SIZE
	.align		4
.L_19:
        /*0074*/ 	.byte	0x04, 0x1e
        /*0076*/ 	.short	(.L_21 - .L_20)
.L_20:
        /*0078*/ 	.word	0x00000000


	//----- nvinfo : EIATTR_CBANK_PARAM_SIZE
	.align		4
.L_21:
        /*007c*/ 	.byte	0x03, 0x19
        /*007e*/ 	.short	0x0024


	//----- nvinfo : EIATTR_PARAM_CBANK
	.align		4
        /*0080*/ 	.byte	0x04, 0x0a
        /*0082*/ 	.short	(.L_23 - .L_22)
	.align		4
.L_22:
        /*0084*/ 	.word	index@(.nv.constant0._Z10pushKernelPiS_S_S_i)
        /*0088*/ 	.short	0x0380
        /*008a*/ 	.short	0x0024


	//----- nvinfo : EIATTR_SW_WAR
	.align		4
.L_23:
        /*008c*/ 	.byte	0x04, 0x36
        /*008e*/ 	.short	(.L_25 - .L_24)
.L_24:
        /*0090*/ 	.word	0x00000008
.L_25:


//--------------------- .nv.callgraph             --------------------------
	.section	.nv.callgraph,"",@"SHT_CUDA_CALLGRAPH"
	.align	4
	.sectionentsize	8
	.align		4
        /*0000*/ 	.word	0x00000000
	.align		4
        /*0004*/ 	.word	0xffffffff
	.align		4
        /*0008*/ 	.word	0x00000000
	.align		4
        /*000c*/ 	.word	0xfffffffe
	.align		4
        /*0010*/ 	.word	0x00000000
	.align		4
        /*0014*/ 	.word	0xfffffffd
	.align		4
        /*0018*/ 	.word	0x00000000
	.align		4
        /*001c*/ 	.word	0xfffffffc


//--------------------- .text._Z10pushKernelPiS_S_S_i --------------------------
	.section	.text._Z10pushKernelPiS_S_S_i,"ax",@progbits
	.align	128
        .global         _Z10pushKernelPiS_S_S_i
        .type           _Z10pushKernelPiS_S_S_i,@function
        .size           _Z10pushKernelPiS_S_S_i,(.L_x_11 - _Z10pushKernelPiS_S_S_i)
        .other          _Z10pushKernelPiS_S_S_i,@"STO_CUDA_ENTRY STV_DEFAULT"
_Z10pushKernelPiS_S_S_i:
.text._Z10pushKernelPiS_S_S_i:
[----:B------:R-:W-:Y:S01]  /*0000*/  LDC R1, c[0x0][0x37c] ;  /* 0x0000df00ff017b82 */ /* 0x000fe20000000800 */
[----:B------:R-:W0:Y:S07]  /*0010*/  S2R R3, SR_TID.X ;  /* 0x0000000000037919 */ /* 0x000e2e0000002100 */
[----:B------:R-:W0:Y:S08]  /*0020*/  S2UR UR4, SR_CTAID.X ;  /* 0x00000000000479c3 */ /* 0x000e300000002500 */
[----:B------:R-:W0:Y:S08]  /*0030*/  LDC R0, c[0x0][0x360] ;  /* 0x0000d800ff007b82 */ /* 0x000e300000000800 */
[----:B------:R-:W1:Y:S01]  /*0040*/  LDC R7, c[0x0][0x3a0] ;  /* 0x0000e800ff077b82 */ /* 0x000e620000000800 */
[----:B0-----:R-:W-:-:S02]  /*0050*/  IMAD R0, R0, UR4, R3 ;  /* 0x0000000400007c24 */ /* 0x001fc4000f8e0203 */
[----:B-1----:R-:W-:-:S05]  /*0060*/  VIADD R3, R7, 0xffffffff ;  /* 0xffffffff07037836 */ /* 0x002fca0000000000 */
[----:B------:R-:W-:-:S04]  /*0070*/  ISETP.NE.AND P0, PT, R0, R3, PT ;  /* 0x000000030000720c */ /* 0x000fc80003f05270 */
[----:B------:R-:W-:-:S04]  /*0080*/  ISETP.EQ.OR P0, PT, R0, RZ, !P0 ;  /* 0x000000ff0000720c */ /* 0x000fc80004702670 */
[----:B------:R-:W-:-:S04]  /*0090*/  ISETP.GE.OR P0, PT, R0, R7, P0 ;  /* 0x000000070000720c */ /* 0x000fc80000706670 */
[----:B------:R-:W-:-:S13]  /*00a0*/  ISETP.LT.OR P0, PT, R7, 0x1, P0 ;  /* 0x000000010700780c */ /* 0x000fda0000701670 */
[----:B------:R-:W-:Y:S05]  /*00b0*/  @P0 EXIT ;  /* 0x000000000000094d */ /* 0x000fea0003800000 */
[----:B------:R-:W0:Y:S01]  /*00c0*/  LDC.64 R4, c[0x0][0x388] ;  /* 0x0000e200ff047b82 */ /* 0x000e220000000a00 */
[C---:B------:R-:W-:Y:S01]  /*00d0*/  LOP3.LUT R23, R7.reuse, 0x7, RZ, 0xc0, !PT ;  /* 0x0000000707177812 */ /* 0x040fe200078ec0ff */
[----:B------:R-:W1:Y:S01]  /*00e0*/  LDCU UR4, c[0x0][0x3a0] ;  /* 0x00007400ff0477ac */ /* 0x000e620008000800 */
[C---:B------:R-:W-:Y:S02]  /*00f0*/  LOP3.LUT R24, R7.reuse, 0x3, RZ, 0xc0, !PT ;  /* 0x0000000307187812 */ /* 0x040fe400078ec0ff */
[----:B------:R-:W-:Y:S01]  /*0100*/  LOP3.LUT R14, R7, 0x7ffffff8, RZ, 0xc0, !PT ;  /* 0x7ffffff8070e7812 */ /* 0x000fe200078ec0ff */
[----:B------:R-:W-:Y:S01]  /*0110*/  VIADD R6, R23, 0xffffffff ;  /* 0xffffffff17067836 */ /* 0x000fe20000000000 */
[----:B------:R-:W2:Y:S01]  /*0120*/  LDCU.64 UR6, c[0x0][0x358] ;  /* 0x00006b00ff0677ac */ /* 0x000ea20008000a00 */
[----:B------:R-:W3:Y:S03]  /*0130*/  LDC.64 R2, c[0x0][0x390] ;  /* 0x0000e400ff027b82 */ /* 0x000ee60000000a00 */
[----:B------:R-:W-:Y:S01]  /*0140*/  ISETP.GE.U32.AND P1, PT, R6, 0x3, PT ;  /* 0x000000030600780c */ /* 0x000fe20003f26070 */
[----:B0-----:R-:W-:-:S04]  /*0150*/  IMAD.WIDE R4, R0, 0x4, R4 ;  /* 0x0000000400047825 */ /* 0x001fc800078e0204 */
[----:B-123--:R-:W-:-:S08]  /*0160*/  IMAD.WIDE R2, R0, 0x4, R2 ;  /* 0x0000000400027825 */ /* 0x00efd000078e0202 */
.L_x_9:
[----:B0-----:R-:W2:Y:S01]  /*0170*/  LDG.E R15, desc[UR6][R4.64] ;  /* 0x00000006040f7981 */ /* 0x001ea2000c1e1900 */
[----:B------:R-:W-:Y:S01]  /*0180*/  UMOV UR5, UR4 ;  /* 0x0000000400057c82 */ /* 0x000fe20008000000 */
[----:B------:R-:W-:Y:S01]  /*0190*/  UIADD3 UR4, UPT, UPT, UR4, -0x1, URZ ;  /* 0xffffffff04047890 */ /* 0x000fe2000fffe0ff */
[----:B------:R-:W-:Y:S01]  /*01a0*/  BSSY.RECONVERGENT B0, `(.L_x_0) ;  /* 0x00000bc000007945 */ /* 0x000fe20003800200 */
[----:B------:R-:W-:Y:S01]  /*01b0*/  UISETP.GT.AND UP0, UPT, UR5, 0x1, UPT ;  /* 0x000000010500788c */ /* 0x000fe2000bf04270 */
[----:B--2---:R-:W-:-:S13]  /*01c0*/  ISETP.GE.AND P0, PT, R15, 0x1, PT ;  /* 0x000000010f00780c */ /* 0x004fda0003f06270 */
[----:B-1----:R-:W-:Y:S05]  /*01d0*/  @!P0 BRA `(.L_x_1) ;  /* 0x0000000800e08947 */ /* 0x002fea0003800000 */
[----:B------:R-:W2:Y:S01]  /*01e0*/  LDG.E R16, desc[UR6][R2.64] ;  /* 0x0000000602107981 */ /* 0x000ea2000c1e1900 */
[----:B------:R-:W0:Y:S02]  /*01f0*/  LDCU UR5, c[0x0][0x3a0] ;  /* 0x00007400ff0577ac */ /* 0x000e240008000800 */
[----:B0-----:R-:W-:-:S05]  /*0200*/  IMAD.U32 R17, RZ, RZ, UR5 ;  /* 0x00000005ff117e24 */ /* 0x001fca000f8e00ff */
[----:B--2---:R-:W-:-:S13]  /*0210*/  ISETP.GE.AND P0, PT, R16, R17, PT ;  /* 0x000000111000720c */ /* 0x004fda0003f06270 */
[----:B------:R-:W-:Y:S05]  /*0220*/  @P0 BRA `(.L_x_1) ;  /* 0x0000000800cc0947 */ /* 0x000fea0003800000 */
[----:B------:R-:W-:Y:S01]  /*0230*/  ISETP.GE.U32.AND P0, PT, R17, 0x8, PT ;  /* 0x000000081100780c */ /* 0x000fe20003f06070 */
[----:B------:R-:W-:Y:S02]  /*0240*/  IMAD.MOV.U32 R19, RZ, RZ, 0xf4240 ;  /* 0x000f4240ff137424 */ /* 0x000fe400078e00ff */
[----:B------:R-:W-:Y:S02]  /*0250*/  IMAD.MOV.U32 R7, RZ, RZ, RZ ;  /* 0x000000ffff077224 */ /* 0x000fe400078e00ff */
[----:B------:R-:W-:-:S08]  /*0260*/  IMAD.MOV.U32 R18, RZ, RZ, RZ ;  /* 0x000000ffff127224 */ /* 0x000fd000078e00ff */
[----:B------:R-:W-:Y:S05]  /*0270*/  @!P0 BRA `(.L_x_2) ;  /* 0x0000000400308947 */ /* 0x000fea0003800000 */
[----:B------:R-:W0:Y:S01]  /*0280*/  LDC.64 R6, c[0x0][0x390] ;  /* 0x0000e400ff067b82 */ /* 0x000e220000000a00 */
[----:B------:R-:W-:Y:S01]  /*0290*/  IMAD.MOV.U32 R19, RZ, RZ, 0xf4240 ;  /* 0x000f4240ff137424 */ /* 0x000fe200078e00ff */
[----:B------:R-:W1:Y:S01]  /*02a0*/  LDCU UR5, c[0x0][0x3a0] ;  /* 0x00007400ff0577ac */ /* 0x000e620008000800 */
[----:B------:R-:W-:Y:S02]  /*02b0*/  IMAD.MOV.U32 R21, RZ, RZ, RZ ;  /* 0x000000ffff157224 */ /* 0x000fe400078e00ff */
[----:B------:R-:W-:-:S03]  /*02c0*/  IMAD.MOV.U32 R18, RZ, RZ, RZ ;  /* 0x000000ffff127224 */ /* 0x000fc600078e00ff */
[----:B------:R-:W2:Y:S04]  /*02d0*/  LDC.64 R8, c[0x0][0x398] ;  /* 0x0000e600ff087b82 */ /* 0x000ea80000000a00 */
.L_x_3:
[----:B-1----:R-:W-:-:S04]  /*02e0*/  IMAD.U32 R17, RZ, RZ, UR5 ;  /* 0x00000005ff117e24 */ /* 0x002fc8000f8e00ff */
[----:B------:R-:W-:-:S04]  /*02f0*/  IMAD R13, R0, R17, R21 ;  /* 0x00000011000d7224 */ /* 0x000fc800078e0215 */
[----:B--2---:R-:W-:-:S05]  /*0300*/  IMAD.WIDE R12, R13, 0x4, R8 ;  /* 0x000000040d0c7825 */ /* 0x004fca00078e0208 */
[----:B------:R-:W2:Y:S04]  /*0310*/  LDG.E R10, desc[UR6][R12.64] ;  /* 0x000000060c0a7981 */ /* 0x000ea8000c1e1900 */
[----:B------:R-:W3:Y:S04]  /*0320*/  LDG.E R25, desc[UR6][R12.64+0x8] ;  /* 0x000008060c197981 */ /* 0x000ee8000c1e1900 */
[----:B------:R-:W4:Y:S04]  /*0330*/  LDG.E R22, desc[UR6][R12.64+0x4] ;  /* 0x000004060c167981 */ /* 0x000f28000c1e1900 */
[----:B------:R-:W5:Y:S04]  /*0340*/  LDG.E R27, desc[UR6][R12.64+0xc] ;  /* 0x00000c060c1b7981 */ /* 0x000f68000c1e1900 */
[----:B------:R-:W5:Y:S01]  /*0350*/  LDG.E R28, desc[UR6][R12.64+0x1c] ;  /* 0x00001c060c1c7981 */ /* 0x000f62000c1e1900 */
[----:B--2---:R-:W-:Y:S01]  /*0360*/  ISETP.GE.AND P4, PT, R10, 0x1, PT ;  /* 0x000000010a00780c */ /* 0x004fe20003f86270 */
[----:B0-----:R-:W-:Y:S01]  /*0370*/  IMAD.WIDE.U32 R10, R21, 0x4, R6 ;  /* 0x00000004150a7825 */ /* 0x001fe200078e0006 */
[----:B---3--:R-:W-:-:S02]  /*0380*/  ISETP.GE.AND P0, PT, R25, 0x1, PT ;  /* 0x000000011900780c */ /* 0x008fc40003f06270 */
[----:B------:R-:W2:Y:S09]  /*0390*/  LDG.E R25, desc[UR6][R12.64+0x10] ;  /* 0x000010060c197981 */ /* 0x000eb2000c1e1900 */
[----:B------:R-:W3:Y:S01]  /*03a0*/  @P4 LDG.E R20, desc[UR6][R10.64] ;  /* 0x000000060a144981 */ /* 0x000ee2000c1e1900 */
[----:B----4-:R-:W-:-:S03]  /*03b0*/  ISETP.GE.AND P2, PT, R22, 0x1, PT ;  /* 0x000000011600780c */ /* 0x010fc60003f46270 */
[----:B------:R-:W4:Y:S10]  /*03c0*/  @P0 LDG.E R22, desc[UR6][R10.64+0x8] ;  /* 0x000008060a160981 */ /* 0x000f34000c1e1900 */
[----:B------:R-:W4:Y:S01]  /*03d0*/  @P2 LDG.E R26, desc[UR6][R10.64+0x4] ;  /* 0x000004060a1a2981 */ /* 0x000f22000c1e1900 */
[----:B-----5:R-:W-:-:S03]  /*03e0*/  ISETP.GE.AND P6, PT, R27, 0x1, PT ;  /* 0x000000011b00780c */ /* 0x020fc60003fc6270 */
[----:B------:R-:W5:Y:S01]  /*03f0*/  LDG.E R27, desc[UR6][R12.64+0x14] ;  /* 0x000014060c1b7981 */ /* 0x000f62000c1e1900 */
[----:B---3--:R-:W-:Y:S02]  /*0400*/  @P4 ISETP.GE.AND P5, PT, R20, R19, PT ;  /* 0x000000131400420c */ /* 0x008fe40003fa6270 */
[----:B------:R-:W-:Y:S02]  /*0410*/  @P4 VIMNMX R19, PT, PT, R19, R20, PT ;  /* 0x0000001413134248 */ /* 0x000fe40003fe0100 */
[----:B------:R-:W-:-:S05]  /*0420*/  @P4 SEL R18, R21, R18, !P5 ;  /* 0x0000001215124207 */ /* 0x000fca0006800000 */
[----:B------:R-:W3:Y:S01]  /*0430*/  @P6 LDG.E R20, desc[UR6][R10.64+0xc] ;  /* 0x00000c060a146981 */ /* 0x000ee2000c1e1900 */
[----:B--2---:R-:W-:-:S03]  /*0440*/  ISETP.GE.AND P5, PT, R25, 0x1, PT ;  /* 0x000000011900780c */ /* 0x004fc60003fa6270 */
[----:B------:R-:W2:Y:S01]  /*0450*/  LDG.E R25, desc[UR6][R12.64+0x18] ;  /* 0x000018060c197981 */ /* 0x000ea2000c1e1900 */
[----:B------:R-:W-:Y:S02]  /*0460*/  PLOP3.LUT P4, PT, PT, PT, PT, 0x80, 0x8 ;  /* 0x000000000008781c */ /* 0x000fe40003f8f070 */
[----:B----4-:R-:W-:-:S04]  /*0470*/  @P2 ISETP.GE.AND P3, PT, R26, R19, PT ;  /* 0x000000131a00220c */ /* 0x010fc80003f66270 */
[----:B------:R-:W-:Y:S02]  /*0480*/  @P2 PLOP3.LUT P4, PT, P3, PT, PT, 0x80, 0x8 ;  /* 0x000000000008281c */ /* 0x000fe40001f8f070 */
[----:B------:R-:W-:Y:S02]  /*0490*/  @P2 VIMNMX R19, PT, PT, R19, R26, PT ;  /* 0x0000001a13132248 */ /* 0x000fe40003fe0100 */
[----:B------:R-:W-:Y:S01]  /*04a0*/  PLOP3.LUT P2, PT, PT, PT, PT, 0x80, 0x8 ;  /* 0x000000000008781c */ /* 0x000fe20003f4f070 */
[----:B------:R-:W4:Y:S01]  /*04b0*/  @P5 LDG.E R26, desc[UR6][R10.64+0x10] ;  /* 0x000010060a1a5981 */ /* 0x000f22000c1e1900 */
[----:B-----5:R-:W-:-:S07]  /*04c0*/  ISETP.GE.AND P3, PT, R27, 0x1, PT ;  /* 0x000000011b00780c */ /* 0x020fce0003f66270 */
[----:B------:R-:W-:Y:S01]  /*04d0*/  @!P4 VIADD R18, R21, 0x1 ;  /* 0x000000011512c836 */ /* 0x000fe20000000000 */
[----:B------:R-:W-:-:S04]  /*04e0*/  @P0 ISETP.GE.AND P4, PT, R22, R19, PT ;  /* 0x000000131600020c */ /* 0x000fc80003f86270 */
[----:B------:R-:W-:Y:S01]  /*04f0*/  @P0 PLOP3.LUT P2, PT, P4, PT, PT, 0x80, 0x8 ;  /* 0x000000000008081c */ /* 0x000fe2000274f070 */
[----:B------:R-:W5:Y:S01]  /*0500*/  @P3 LDG.E R12, desc[UR6][R10.64+0x14] ;  /* 0x000014060a0c3981 */ /* 0x000f62000c1e1900 */
[----:B------:R-:W-:Y:S02]  /*0510*/  @P0 VIMNMX R19, PT, PT, R19, R22, PT ;  /* 0x0000001613130248 */ /* 0x000fe40003fe0100 */
[----:B------:R-:W-:-:S09]  /*0520*/  PLOP3.LUT P0, PT, PT, PT, PT, 0x80, 0x8 ;  /* 0x000000000008781c */ /* 0x000fd20003f0f070 */
[----:B------:R-:W-:Y:S01]  /*0530*/  @!P2 VIADD R18, R21, 0x2 ;  /* 0x000000021512a836 */ /* 0x000fe20000000000 */
[----:B---3--:R-:W-:Y:S02]  /*0540*/  @P6 ISETP.GE.AND P2, PT, R20, R19, PT ;  /* 0x000000131400620c */ /* 0x008fe40003f46270 */
[----:B--2---:R-:W-:Y:S02]  /*0550*/  ISETP.GE.AND P4, PT, R25, 0x1, PT ;  /* 0x000000011900780c */ /* 0x004fe40003f86270 */
[----:B------:R-:W-:Y:S02]  /*0560*/  @P6 PLOP3.LUT P0, PT, P2, PT, PT, 0x80, 0x8 ;  /* 0x000000000008681c */ /* 0x000fe4000170f070 */
[----:B------:R-:W-:-:S09]  /*0570*/  ISETP.GE.AND P2, PT, R28, 0x1, PT ;  /* 0x000000011c00780c */ /* 0x000fd20003f46270 */
[----:B------:R-:W2:Y:S04]  /*0580*/  @P4 LDG.E R22, desc[UR6][R10.64+0x18] ;  /* 0x000018060a164981 */ /* 0x000ea8000c1e1900 */
[----:B------:R-:W3:Y:S01]  /*0590*/  @P2 LDG.E R28, desc[UR6][R10.64+0x1c] ;  /* 0x00001c060a1c2981 */ /* 0x000ee2000c1e1900 */
[----:B------:R-:W-:Y:S01]  /*05a0*/  @P6 VIMNMX R19, PT, PT, R19, R20, PT ;  /* 0x0000001413136248 */ /* 0x000fe20003fe0100 */
[----:B------:R-:W-:-:S03]  /*05b0*/  @!P0 VIADD R18, R21, 0x3 ;  /* 0x0000000315128836 */ /* 0x000fc60000000000 */
[----:B----4-:R-:W-:Y:S02]  /*05c0*/  @P5 ISETP.GE.AND P0, PT, R26, R19, PT ;  /* 0x000000131a00520c */ /* 0x010fe40003f06270 */
[----:B------:R-:W-:Y:S02]  /*05d0*/  PLOP3.LUT P6, PT, PT, PT, PT, 0x80, 0x8 ;  /* 0x000000000008781c */ /* 0x000fe40003fcf070 */
[----:B------:R-:W-:Y:S02]  /*05e0*/  @P5 PLOP3.LUT P6, PT, P0, PT, PT, 0x80, 0x8 ;  /* 0x000000000008581c */ /* 0x000fe400007cf070 */
[----:B------:R-:W-:-:S04]  /*05f0*/  @P5 VIMNMX R19, PT, PT, R19, R26, PT ;  /* 0x0000001a13135248 */ /* 0x000fc80003fe0100 */
[----:B-----5:R-:W-:-:S07]  /*0600*/  @P3 ISETP.GE.AND P0, PT, R12, R19, PT ;  /* 0x000000130c00320c */ /* 0x020fce0003f06270 */
[----:B------:R-:W-:Y:S01]  /*0610*/  @!P6 VIADD R18, R21, 0x4 ;  /* 0x000000041512e836 */ /* 0x000fe20000000000 */
[----:B------:R-:W-:Y:S02]  /*0620*/  PLOP3.LUT P6, PT, PT, PT, PT, 0x80, 0x8 ;  /* 0x000000000008781c */ /* 0x000fe40003fcf070 */
[----:B------:R-:W-:Y:S02]  /*0630*/  @P3 PLOP3.LUT P6, PT, P0, PT, PT, 0x80, 0x8 ;  /* 0x000000000008381c */ /* 0x000fe400007cf070 */
[----:B------:R-:W-:Y:S02]  /*0640*/  @P3 VIMNMX R19, PT, PT, R19, R12, PT ;  /* 0x0000000c13133248 */ /* 0x000fe40003fe0100 */
[----:B------:R-:W-:-:S09]  /*0650*/  PLOP3.LUT P0, PT, PT, PT, PT, 0x80, 0x8 ;  /* 0x000000000008781c */ /* 0x000fd20003f0f070 */
[----:B------:R-:W-:Y:S01]  /*0660*/  @!P6 VIADD R18, R21, 0x5 ;  /* 0x000000051512e836 */ /* 0x000fe20000000000 */
[----:B--2---:R-:W-:Y:S02]  /*0670*/  @P4 ISETP.GE.AND P5, PT, R22, R19, PT ;  /* 0x000000131600420c */ /* 0x004fe40003fa6270 */
[----:B------:R-:W-:Y:S02]  /*0680*/  @P4 VIMNMX R19, PT, PT, R19, R22, PT ;  /* 0x0000001613134248 */ /* 0x000fe40003fe0100 */
[----:B------:R-:W-:Y:S02]  /*0690*/  @P4 PLOP3.LUT P0, PT, P5, PT, PT, 0x80, 0x8 ;  /* 0x000000000008481c */ /* 0x000fe40002f0f070 */
[----:B---3--:R-:W-:Y:S02]  /*06a0*/  @P2 ISETP.GE.AND P6, PT, R28, R19, PT ;  /* 0x000000131c00220c */ /* 0x008fe40003fc6270 */
[----:B------:R-:W-:Y:S02]  /*06b0*/  PLOP3.LUT P5, PT, PT, PT, PT, 0x80, 0x8 ;  /* 0x000000000008781c */ /* 0x000fe40003faf070 */
[----:B------:R-:W-:-:S07]  /*06c0*/  @P2 PLOP3.LUT P5, PT, P6, PT, PT, 0x80, 0x8 ;  /* 0x000000000008281c */ /* 0x000fce00037af070 */
[----:B------:R-:W-:-:S06]  /*06d0*/  @!P0 VIADD R18, R21, 0x6 ;  /* 0x0000000615128836 */ /* 0x000fcc0000000000 */
[C---:B------:R-:W-:Y:S02]  /*06e0*/  @!P5 VIADD R18, R21.reuse, 0x7 ;  /* 0x000000071512d836 */ /* 0x040fe40000000000 */
[----:B------:R-:W-:-:S05]  /*06f0*/  VIADD R21, R21, 0x8 ;  /* 0x0000000815157836 */ /* 0x000fca0000000000 */
[----:B------:R-:W-:Y:S02]  /*0700*/  ISETP.NE.AND P0, PT, R21, R14, PT ;  /* 0x0000000e1500720c */ /* 0x000fe40003f05270 */
[----:B------:R-:W-:-:S11]  /*0710*/  @P2 VIMNMX R19, PT, PT, R19, R28, PT ;  /* 0x0000001c13132248 */ /* 0x000fd60003fe0100 */
[----:B------:R-:W-:Y:S05]  /*0720*/  @P0 BRA `(.L_x_3) ;  /* 0xfffffff800ec0947 */ /* 0x000fea000383ffff */
[----:B------:R-:W-:-:S07]  /*0730*/  IMAD.MOV.U32 R7, RZ, RZ, R14 ;  /* 0x000000ffff077224 */ /* 0x000fce00078e000e */
.L_x_2:
[----:B------:R-:W-:-:S13]  /*0740*/  ISETP.NE.AND P0, PT, R23, RZ, PT ;  /* 0x000000ff1700720c */ /* 0x000fda0003f05270 */
[----:B------:R-:W-:Y:S05]  /*0750*/  @!P0 BRA `(.L_x_4) ;  /* 0x0000000400348947 */ /* 0x000fea0003800000 */
[----:B------:R-:W-:Y:S01]  /*0760*/  ISETP.NE.AND P2, PT, R24, RZ, PT ;  /* 0x000000ff1800720c */ /* 0x000fe20003f45270 */
[----:B------:R-:W-:-:S12]  /*0770*/  @!P1 BRA `(.L_x_5) ;  /* 0x0000000000909947 */ /* 0x000fd80003800000 */
[----:B------:R-:W0:Y:S01]  /*0780*/  LDC.64 R10, c[0x0][0x398] ;  /* 0x0000e600ff0a7b82 */ /* 0x000e220000000a00 */
[----:B------:R-:W-:-:S04]  /*0790*/  IMAD R9, R0, R17, R7 ;  /* 0x0000001100097224 */ /* 0x000fc800078e0207 */
[----:B0-----:R-:W-:-:S03]  /*07a0*/  IMAD.WIDE R10, R9, 0x4, R10 ;  /* 0x00000004090a7825 */ /* 0x001fc600078e020a */
[----:B------:R-:W0:Y:S02]  /*07b0*/  LDC.64 R8, c[0x0][0x390] ;  /* 0x0000e400ff087b82 */ /* 0x000e240000000a00 */
[----:B------:R-:W2:Y:S04]  /*07c0*/  LDG.E R12, desc[UR6][R10.64] ;  /* 0x000000060a0c7981 */ /* 0x000ea8000c1e1900 */
[----:B------:R-:W3:Y:S04]  /*07d0*/  LDG.E R6, desc[UR6][R10.64+0x4] ;  /* 0x000004060a067981 */ /* 0x000ee8000c1e1900 */
[----:B------:R-:W4:Y:S04]  /*07e0*/  LDG.E R13, desc[UR6][R10.64+0x8] ;  /* 0x000008060a0d7981 */ /* 0x000f28000c1e1900 */
[----:B------:R-:W5:Y:S01]  /*07f0*/  LDG.E R20, desc[UR6][R10.64+0xc] ;  /* 0x00000c060a147981 */ /* 0x000f62000c1e1900 */
[----:B0-----:R-:W-:Y:S01]  /*0800*/  IMAD.WIDE.U32 R8, R7, 0x4, R8 ;  /* 0x0000000407087825 */ /* 0x001fe200078e0008 */
[----:B--2---:R-:W-:-:S02]  /*0810*/  ISETP.GE.AND P0, PT, R12, 0x1, PT ;  /* 0x000000010c00780c */ /* 0x004fc40003f06270 */
[----:B---3--:R-:W-:-:S11]  /*0820*/  ISETP.GE.AND P5, PT, R6, 0x1, PT ;  /* 0x000000010600780c */ /* 0x008fd60003fa6270 */
[----:B------:R-:W2:Y:S01]  /*0830*/  @P0 LDG.E R6, desc[UR6][R8.64] ;  /* 0x0000000608060981 */ /* 0x000ea2000c1e1900 */
[----:B----4-:R-:W-:-:S03]  /*0840*/  ISETP.GE.AND P4, PT, R13, 0x1, PT ;  /* 0x000000010d00780c */ /* 0x010fc60003f86270 */
[----:B------:R-:W3:Y:S01]  /*0850*/  @P5 LDG.E R12, desc[UR6][R8.64+0x4] ;  /* 0x00000406080c5981 */ /* 0x000ee2000c1e1900 */
[----:B-----5:R-:W-:-:S09]  /*0860*/  ISETP.GE.AND P3, PT, R20, 0x1, PT ;  /* 0x000000011400780c */ /* 0x020fd20003f66270 */
[----:B------:R-:W4:Y:S04]  /*0870*/  @P4 LDG.E R20, desc[UR6][R8.64+0x8] ;  /* 0x0000080608144981 */ /* 0x000f28000c1e1900 */
[----:B------:R-:W5:Y:S01]  /*0880*/  @P3 LDG.E R22, desc[UR6][R8.64+0xc] ;  /* 0x00000c0608163981 */ /* 0x000f62000c1e1900 */
[----:B--2---:R-:W-:Y:S02]  /*0890*/  @P0 ISETP.GE.AND P6, PT, R6, R19, PT ;  /* 0x000000130600020c */ /* 0x004fe40003fc6270 */
[----:B------:R-:W-:Y:S02]  /*08a0*/  @P0 VIMNMX R19, PT, PT, R19, R6, PT ;  /* 0x0000000613130248 */ /* 0x000fe40003fe0100 */
[----:B------:R-:W-:Y:S02]  /*08b0*/  @P0 SEL R18, R7, R18, !P6 ;  /* 0x0000001207120207 */ /* 0x000fe40007000000 */
[----:B---3--:R-:W-:-:S02]  /*08c0*/  @P5 ISETP.GE.AND P6, PT, R12, R19, PT ;  /* 0x000000130c00520c */ /* 0x008fc40003fc6270 */
[----:B------:R-:W-:Y:S02]  /*08d0*/  PLOP3.LUT P0, PT, PT, PT, PT, 0x80, 0x8 ;  /* 0x000000000008781c */ /* 0x000fe40003f0f070 */
[----:B------:R-:W-:Y:S02]  /*08e0*/  @P5 PLOP3.LUT P0, PT, P6, PT, PT, 0x80, 0x8 ;  /* 0x000000000008581c */ /* 0x000fe4000370f070 */
[----:B------:R-:W-:Y:S02]  /*08f0*/  @P5 VIMNMX R19, PT, PT, R19, R12, PT ;  /* 0x0000000c13135248 */ /* 0x000fe40003fe0100 */
[----:B------:R-:W-:Y:S02]  /*0900*/  PLOP3.LUT P5, PT, PT, PT, PT, 0x80, 0x8 ;  /* 0x000000000008781c */ /* 0x000fe40003faf070 */
[----:B----4-:R-:W-:Y:S02]  /*0910*/  @P4 ISETP.GE.AND P6, PT, R20, R19, PT ;  /* 0x000000131400420c */ /* 0x010fe40003fc6270 */
[----:B------:R-:W-:-:S05]  /*0920*/  @P4 VIMNMX R19, PT, PT, R19, R20, PT ;  /* 0x0000001413134248 */ /* 0x000fca0003fe0100 */
[----:B------:R-:W-:Y:S01]  /*0930*/  @!P0 VIADD R18, R7, 0x1 ;  /* 0x0000000107128836 */ /* 0x000fe20000000000 */
[----:B------:R-:W-:Y:S02]  /*0940*/  PLOP3.LUT P0, PT, PT, PT, PT, 0x80, 0x8 ;  /* 0x000000000008781c */ /* 0x000fe40003f0f070 */
[----:B------:R-:W-:Y:S02]  /*0950*/  @P4 PLOP3.LUT P0, PT, P6, PT, PT, 0x80, 0x8 ;  /* 0x000000000008481c */ /* 0x000fe4000370f070 */
[----:B-----5:R-:W-:Y:S02]  /*0960*/  @P3 ISETP.GE.AND P6, PT, R22, R19, PT ;  /* 0x000000131600320c */ /* 0x020fe40003fc6270 */
[----:B------:R-:W-:Y:S02]  /*0970*/  @P3 VIMNMX R19, PT, PT, R19, R22, PT ;  /* 0x0000001613133248 */ /* 0x000fe40003fe0100 */
[----:B------:R-:W-:-:S07]  /*0980*/  @P3 PLOP3.LUT P5, PT, P6, PT, PT, 0x80, 0x8 ;  /* 0x000000000008381c */ /* 0x000fce00037af070 */
[----:B------:R-:W-:-:S06]  /*0990*/  @!P0 VIADD R18, R7, 0x2 ;  /* 0x0000000207128836 */ /* 0x000fcc0000000000 */
[C---:B------:R-:W-:Y:S02]  /*09a0*/  @!P5 VIADD R18, R7.reuse, 0x3 ;  /* 0x000000030712d836 */ /* 0x040fe40000000000 */
[----:B------:R-:W-:-:S07]  /*09b0*/  VIADD R7, R7, 0x4 ;  /* 0x0000000407077836 */ /* 0x000fce0000000000 */
.L_x_5:
[----:B------:R-:W-:Y:S04]  /*09c0*/  BSSY.RECONVERGENT B1, `(.L_x_4) ;  /* 0x0000026000017945 */ /* 0x000fe80003800200 */
[----:B------:R-:W-:Y:S05]  /*09d0*/  @!P2 BRA `(.L_x_6) ;  /* 0x000000000090a947 */ /* 0x000fea0003800000 */
[----:B------:R-:W-:Y:S02]  /*09e0*/  ISETP.NE.AND P0, PT, R24, 0x1, PT ;  /* 0x000000011800780c */ /* 0x000fe40003f05270 */
[----:B------:R-:W-:-:S11]  /*09f0*/  LOP3.LUT P2, RZ, R17, 0x1, RZ, 0xc0, !PT ;  /* 0x0000000111ff7812 */ /* 0x000fd6000784c0ff */
[----:B------:R-:W-:Y:S05]  /*0a00*/  @!P0 BRA `(.L_x_7) ;  /* 0x0000000000508947 */ /* 0x000fea0003800000 */
[----:B------:R-:W0:Y:S01]  /*0a10*/  LDC.64 R8, c[0x0][0x398] ;  /* 0x0000e600ff087b82 */ /* 0x000e220000000a00 */
[----:B------:R-:W-:-:S04]  /*0a20*/  IMAD R11, R0, R17, R7 ;  /* 0x00000011000b7224 */ /* 0x000fc800078e0207 */
[----:B0-----:R-:W-:-:S03]  /*0a30*/  IMAD.WIDE R10, R11, 0x4, R8 ;  /* 0x000000040b0a7825 */ /* 0x001fc600078e0208 */
[----:B------:R-:W0:Y:S02]  /*0a40*/  LDC.64 R8, c[0x0][0x390] ;  /* 0x0000e400ff087b82 */ /* 0x000e240000000a00 */
[----:B------:R-:W2:Y:S04]  /*0a50*/  LDG.E R12, desc[UR6][R10.64] ;  /* 0x000000060a0c7981 */ /* 0x000ea8000c1e1900 */
[----:B------:R-:W3:Y:S01]  /*0a60*/  LDG.E R6, desc[UR6][R10.64+0x4] ;  /* 0x000004060a067981 */ /* 0x000ee2000c1e1900 */
[----:B0-----:R-:W-:Y:S01]  /*0a70*/  IMAD.WIDE.U32 R8, R7, 0x4, R8 ;  /* 0x0000000407087825 */ /* 0x001fe200078e0008 */
[----:B--2---:R-:W-:Y:S02]  /*0a80*/  ISETP.GE.AND P3, PT, R12, 0x1, PT ;  /* 0x000000010c00780c */ /* 0x004fe40003f66270 */
[----:B---3--:R-:W-:-:S11]  /*0a90*/  ISETP.GE.AND P5, PT, R6, 0x1, PT ;  /* 0x000000010600780c */ /* 0x008fd60003fa6270 */
[----:B------:R-:W2:Y:S04]  /*0aa0*/  @P3 LDG.E R6, desc[UR6][R8.64] ;  /* 0x0000000608063981 */ /* 0x000ea8000c1e1900 */
[----:B------:R-:W3:Y:S01]  /*0ab0*/  @P5 LDG.E R12, desc[UR6][R8.64+0x4] ;  /* 0x00000406080c5981 */ /* 0x000ee2000c1e1900 */
[----:B------:R-:W-:Y:S02]  /*0ac0*/  PLOP3.LUT P0, PT, PT, PT, PT, 0x80, 0x8 ;  /* 0x000000000008781c */ /* 0x000fe40003f0f070 */
[----:B--2---:R-:W-:Y:S02]  /*0ad0*/  @P3 ISETP.GE.AND P4, PT, R6, R19, PT ;  /* 0x000000130600320c */ /* 0x004fe40003f86270 */
[----:B------:R-:W-:Y:S02]  /*0ae0*/  @P3 VIMNMX R19, PT, PT, R19, R6, PT ;  /* 0x0000000613133248 */ /* 0x000fe40003fe0100 */
[----:B------:R-:W-:-:S02]  /*0af0*/  @P3 SEL R18, R7, R18, !P4 ;  /* 0x0000001207123207 */ /* 0x000fc40006000000 */
[----:B---3--:R-:W-:Y:S02]  /*0b00*/  @P5 ISETP.GE.AND P6, PT, R12, R19, PT ;  /* 0x000000130c00520c */ /* 0x008fe40003fc6270 */
[----:B------:R-:W-:Y:S02]  /*0b10*/  @P5 VIMNMX R19, PT, PT, R19, R12, PT ;  /* 0x0000000c13135248 */ /* 0x000fe40003fe0100 */
[----:B------:R-:W-:-:S13]  /*0b20*/  @P5 PLOP3.LUT P0, PT, P6, PT, PT, 0x80, 0x8 ;  /* 0x000000000008581c */ /* 0x000fda000370f070 */
[C---:B------:R-:W-:Y:S02]  /*0b30*/  @!P0 VIADD R18, R7.reuse, 0x1 ;  /* 0x0000000107128836 */ /* 0x040fe40000000000 */
[----:B------:R-:W-:-:S07]  /*0b40*/  VIADD R7, R7, 0x2 ;  /* 0x0000000207077836 */ /* 0x000fce0000000000 */
.L_x_7:
[----:B------:R-:W-:Y:S05]  /*0b50*/  @!P2 BRA `(.L_x_6) ;  /* 0x000000000030a947 */ /* 0x000fea0003800000 */
[----:B------:R-:W0:Y:S01]  /*0b60*/  LDC.64 R8, c[0x0][0x398] ;  /* 0x0000e600ff087b82 */ /* 0x000e220000000a00 */
[----:B------:R-:W-:-:S04]  /*0b70*/  IMAD R11, R0, R17, R7 ;  /* 0x00000011000b7224 */ /* 0x000fc800078e0207 */
[----:B0-----:R-:W-:-:S06]  /*0b80*/  IMAD.WIDE R8, R11, 0x4, R8 ;  /* 0x000000040b087825 */ /* 0x001fcc00078e0208 */
[----:B------:R-:W2:Y:S02]  /*0b90*/  LDG.E R8, desc[UR6][R8.64] ;  /* 0x0000000608087981 */ /* 0x000ea4000c1e1900 */
[----:B--2---:R-:W-:-:S13]  /*0ba0*/  ISETP.GE.AND P0, PT, R8, 0x1, PT ;  /* 0x000000010800780c */ /* 0x004fda0003f06270 */
[----:B------:R-:W-:Y:S05]  /*0bb0*/  @!P0 BRA `(.L_x_6) ;  /* 0x0000000000188947 */ /* 0x000fea0003800000 */
[----:B------:R-:W0:Y:S02]  /*0bc0*/  LDC.64 R8, c[0x0][0x390] ;  /* 0x0000e400ff087b82 */ /* 0x000e240000000a00 */
[----:B0-----:R-:W-:-:S06]  /*0bd0*/  IMAD.WIDE.U32 R8, R7, 0x4, R8 ;  /* 0x0000000407087825 */ /* 0x001fcc00078e0008 */
[----:B------:R-:W2:Y:S02]  /*0be0*/  LDG.E R8, desc[UR6][R8.64] ;  /* 0x0000000608087981 */ /* 0x000ea4000c1e1900 */
[----:B--2---:R-:W-:Y:S02]  /*0bf0*/  ISETP.GE.AND P0, PT, R8, R19, PT ;  /* 0x000000130800720c */ /* 0x004fe40003f06270 */
[----:B------:R-:W-:Y:S02]  /*0c00*/  VIMNMX R19, PT, PT, R19, R8, PT ;  /* 0x0000000813137248 */ /* 0x000fe40003fe0100 */
[----:B------:R-:W-:-:S09]  /*0c10*/  SEL R18, R7, R18, !P0 ;  /* 0x0000001207127207 */ /* 0x000fd20004000000 */
.L_x_6:
[----:B------:R-:W-:Y:S05]  /*0c20*/  BSYNC.RECONVERGENT B1 ;  /* 0x0000000000017941 */ /* 0x000fea0003800200 */
.L_x_4:
[----:B------:R-:W-:-:S13]  /*0c30*/  ISETP.GT.AND P0, PT, R16, R19, PT ;  /* 0x000000131000720c */ /* 0x000fda0003f04270 */
[----:B------:R-:W-:Y:S05]  /*0c40*/  @!P0 BRA `(.L_x_8) ;  /* 0x00000000003c8947 */ /* 0x000fea0003800000 */
[----:B------:R-:W0:Y:S01]  /*0c50*/  LDC.64 R10, c[0x0][0x398] ;  /* 0x0000e600ff0a7b82 */ /* 0x000e220000000a00 */
[----:B------:R-:W-:-:S07]  /*0c60*/  IMAD R7, R0, R17, R18 ;  /* 0x0000001100077224 */ /* 0x000fce00078e0212 */
[----:B------:R-:W1:Y:S01]  /*0c70*/  LDC.64 R8, c[0x0][0x388] ;  /* 0x0000e200ff087b82 */ /* 0x000e620000000a00 */
[----:B0-----:R-:W-:-:S05]  /*0c80*/  IMAD.WIDE R6, R7, 0x4, R10 ;  /* 0x0000000407067825 */ /* 0x001fca00078e020a */
[----:B------:R-:W2:Y:S01]  /*0c90*/  LDG.E R12, desc[UR6][R6.64] ;  /* 0x00000006060c7981 */ /* 0x000ea2000c1e1900 */
[C---:B------:R-:W-:Y:S02]  /*0ca0*/  IMAD R17, R18.reuse, R17, R0 ;  /* 0x0000001112117224 */ /* 0x040fe400078e0200 */
[----:B-1----:R-:W-:-:S04]  /*0cb0*/  IMAD.WIDE R8, R18, 0x4, R8 ;  /* 0x0000000412087825 */ /* 0x002fc800078e0208 */
[----:B------:R-:W-:Y:S01]  /*0cc0*/  IMAD.WIDE R10, R17, 0x4, R10 ;  /* 0x00000004110a7825 */ /* 0x000fe200078e020a */
[----:B--2---:R-:W-:-:S05]  /*0cd0*/  VIMNMX R15, PT, PT, R15, R12, PT ;  /* 0x0000000c0f0f7248 */ /* 0x004fca0003fe0100 */
[----:B------:R-:W-:Y:S01]  /*0ce0*/  IMAD.MOV R13, RZ, RZ, -R15 ;  /* 0x000000ffff0d7224 */ /* 0x000fe200078e0a0f */
[----:B------:R0:W-:Y:S04]  /*0cf0*/  REDG.E.ADD.STRONG.GPU desc[UR6][R10.64], R15 ;  /* 0x0000000f0a00798e */ /* 0x0001e8000c12e106 */
[----:B------:R0:W-:Y:S04]  /*0d00*/  REDG.E.ADD.STRONG.GPU desc[UR6][R6.64], R13 ;  /* 0x0000000d0600798e */ /* 0x0001e8000c12e106 */
[----:B------:R0:W-:Y:S04]  /*0d10*/  REDG.E.ADD.STRONG.GPU desc[UR6][R8.64], R15 ;  /* 0x0000000f0800798e */ /* 0x0001e8000c12e106 */
[----:B------:R0:W-:Y:S01]  /*0d20*/  REDG.E.ADD.STRONG.GPU desc[UR6][R4.64], R13 ;  /* 0x0000000d0400798e */ /* 0x0001e2000c12e106 */
[----:B------:R-:W-:Y:S05]  /*0d30*/  BRA `(.L_x_1) ;  /* 0x0000000000087947 */ /* 0x000fea0003800000 */
.L_x_8:
[----:B------:R-:W-:-:S05]  /*0d40*/  VIADD R19, R19, 0x1 ;  /* 0x0000000113137836 */ /* 0x000fca0000000000 */
[----:B------:R1:W-:Y:S02]  /*0d50*/  STG.E desc[UR6][R2.64], R19 ;  /* 0x0000001302007986 */ /* 0x0003e4000c101906 */
.L_x_1:
[----:B------:R-:W-:Y:S05]  /*0d60*/  BSYNC.RECONVERGENT B0 ;  /* 0x0000000000007941 */ /* 0x000fea0003800200 */
.L_x_0:
[----:B------:R-:W-:Y:S05]  /*0d70*/  BRA.U UP0, `(.L_x_9) ;  /* 0xfffffff100fc7547 */ /* 0x000fea000b83ffff */
[----:B------:R-:W-:Y:S05]  /*0d80*/  EXIT ;  /* 0x000000000000794d */ /* 0x000fea0003800000 */
.L_x_10:
[----:B------:R-:W-:-:S00]  /*0d90*/  BRA `(.L_x_10) ;  /* 0xfffffffc00fc7947 */ /* 0x000fc0000383ffff */
[----:B------:R-:W-:-:S00]  /*0da0*/  NOP ;  /* 0x0000000000007918 */ /* 0x000fc00000000000 */
        /* <DEDUP_REMOVED lines=13> */
.L_x_11:


//--------------------- .nv.shared.reserved.0     --------------------------
	.section	.nv.shared.reserved.0,"aw",@nobits
	.weak		__nv_reservedSMEM_offset_0_alias
	.size		__nv_reservedSMEM_offset_0_alias, 0, 64
	.other		__nv_reservedSMEM_offset_0_alias,@"STO_CUDA_RESERVED_SHARED STV_DEFAULT"
__nv_reservedSMEM_offset_0_alias:
	.zero		0
	.zero		64


//--------------------- .nv.constant0._Z10pushKernelPiS_S_S_i --------------------------
	.section	.nv.constant0._Z10pushKernelPiS_S_S_i,"a",@progbits
	.sectionflags	@""
	.align	4
.nv.constant0._Z10pushKernelPiS_S_S_i:
	.zero		932


//--------------------- SYMBOLS --------------------------

	.type		.nv.reservedSmem.offset0,@object
	.size		.nv.reservedSmem.offset0,0x4
